	.headerflags	@"EF_CUDA_TEXMODE_UNIFIED EF_CUDA_64BIT_ADDRESS EF_CUDA_ACCELERATORS EF_CUDA_SM90 EF_CUDA_VIRTUAL_SM(EF_CUDA_SM90)"
	.elftype	@"ET_EXEC"


//--------------------- .nv.info                  --------------------------
	.section	.nv.info,"",@"SHT_CUDA_INFO"
	.align	4


	//----- nvinfo : EIATTR_REGCOUNT
	.align		4
        /*0000*/ 	.byte	0x04, 0x2f
        /*0002*/ 	.short	(.L_1 - .L_0)
	.align		4
.L_0:
        /*0004*/ 	.word	index@(triton_per_fused_add_div_mul_rsub_sub_sum_0)
        /*0008*/ 	.word	0x00000020


	//----- nvinfo : EIATTR_MIN_STACK_SIZE
	.align		4
.L_1:
        /*000c*/ 	.byte	0x04, 0x12
        /*000e*/ 	.short	(.L_3 - .L_2)
	.align		4
.L_2:
        /*0010*/ 	.word	index@(triton_per_fused_add_div_mul_rsub_sub_sum_0)
        /*0014*/ 	.word	0x00000000


	//----- nvinfo : EIATTR_FRAME_SIZE
	.align		4
.L_3:
        /*0018*/ 	.byte	0x04, 0x11
        /*001a*/ 	.short	(.L_5 - .L_4)
	.align		4
.L_4:
        /*001c*/ 	.word	index@(triton_per_fused_add_div_mul_rsub_sub_sum_0)
        /*0020*/ 	.word	0x00000000


	//----- nvinfo : EIATTR_MIN_STACK_SIZE
	.align		4
.L_5:
        /*0024*/ 	.byte	0x04, 0x12
        /*0026*/ 	.short	(.L_7 - .L_6)
	.align		4
.L_6:
        /*0028*/ 	.word	index@(triton_per_fused_add_div_mul_rsub_sub_sum_0)
        /*002c*/ 	.word	0x00000000
.L_7:


//--------------------- .nv.info.triton_per_fused_add_div_mul_rsub_sub_sum_0 --------------------------
	.section	.nv.info.triton_per_fused_add_div_mul_rsub_sub_sum_0,"",@"SHT_CUDA_INFO"
	.sectionflags	@""
	.align	4


	//----- nvinfo : EIATTR_CUDA_API_VERSION
	.align		4
        /*0000*/ 	.byte	0x04, 0x37
        /*0002*/ 	.short	(.L_9 - .L_8)
.L_8:
        /*0004*/ 	.word	0x0000007c


	//----- nvinfo : EIATTR_KPARAM_INFO
	.align		4
.L_9:
        /*0008*/ 	.byte	0x04, 0x17
        /*000a*/ 	.short	(.L_11 - .L_10)
.L_10:
        /*000c*/ 	.word	0x00000000
        /*0010*/ 	.short	0x0003
        /*0012*/ 	.short	0x0018
        /*0014*/ 	.byte	0x00, 0xf0, 0x11, 0x00


	//----- nvinfo : EIATTR_KPARAM_INFO
	.align		4
.L_11:
        /*0018*/ 	.byte	0x04, 0x17
        /*001a*/ 	.short	(.L_13 - .L_12)
.L_12:
        /*001c*/ 	.word	0x00000000
        /*0020*/ 	.short	0x0002
        /*0022*/ 	.short	0x0010
        /*0024*/ 	.byte	0x00, 0xf4, 0x21, 0x00


	//----- nvinfo : EIATTR_KPARAM_INFO
	.align		4
.L_13:
        /*0028*/ 	.byte	0x04, 0x17
        /*002a*/ 	.short	(.L_15 - .L_14)
.L_14:
        /*002c*/ 	.word	0x00000000
        /*0030*/ 	.short	0x0001
        /*0032*/ 	.short	0x0008
        /*0034*/ 	.byte	0x00, 0xf4, 0x21, 0x00


	//----- nvinfo : EIATTR_KPARAM_INFO
	.align		4
.L_15:
        /*0038*/ 	.byte	0x04, 0x17
        /*003a*/ 	.short	(.L_17 - .L_16)
.L_16:
        /*003c*/ 	.word	0x00000000
        /*0040*/ 	.short	0x0000
        /*0042*/ 	.short	0x0000
        /*0044*/ 	.byte	0x00, 0xf4, 0x21, 0x00


	//----- nvinfo : EIATTR_SPARSE_MMA_MASK
	.align		4
.L_17:
        /*0048*/ 	.byte	0x03, 0x50
        /*004a*/ 	.short	0x0000


	//----- nvinfo : EIATTR_MAXREG_COUNT
	.align		4
        /*004c*/ 	.byte	0x03, 0x1b
        /*004e*/ 	.short	0x00ff


	//----- nvinfo : EIATTR_COOP_GROUP_MASK_REGIDS
	.align		4
        /*0050*/ 	.byte	0x04, 0x29
        /*0052*/ 	.short	(.L_19 - .L_18)


	//   ....[0]....
.L_18:
        /*0054*/ 	.word	0xffffffff


	//   ....[1]....
        /*0058*/ 	.word	0xffffffff


	//   ....[2]....
        /*005c*/ 	.word	0xffffffff


	//   ....[3]....
        /*0060*/ 	.word	0xffffffff


	//   ....[4]....
        /*0064*/ 	.word	0xffffffff


	//   ....[5]....
        /*0068*/ 	.word	0xffffffff


	//   ....[6]....
        /*006c*/ 	.word	0xffffffff


	//   ....[7]....
        /*0070*/ 	.word	0xffffffff


	//   ....[8]....
        /*0074*/ 	.word	0xffffffff


	//   ....[9]....
        /*0078*/ 	.word	0xffffffff


	//   ....[10]....
        /*007c*/ 	.word	0xffffffff


	//   ....[11]....
        /*0080*/ 	.word	0xffffffff


	//   ....[12]....
        /*0084*/ 	.word	0xffffffff


	//   ....[13]....
        /*0088*/ 	.word	0xffffffff


	//   ....[14]....
        /*008c*/ 	.word	0xffffffff


	//   ....[15]....
        /*0090*/ 	.word	0xffffffff


	//   ....[16]....
        /*0094*/ 	.word	0xffffffff


	//   ....[17]....
        /*0098*/ 	.word	0xffffffff


	//   ....[18]....
        /*009c*/ 	.word	0xffffffff


	//   ....[19]....
        /*00a0*/ 	.word	0xffffffff


	//   ....[20]....
        /*00a4*/ 	.word	0xffffffff


	//   ....[21]....
        /*00a8*/ 	.word	0xffffffff


	//   ....[22]....
        /*00ac*/ 	.word	0xffffffff


	//   ....[23]....
        /*00b0*/ 	.word	0xffffffff


	//   ....[24]....
        /*00b4*/ 	.word	0xffffffff


	//   ....[25]....
        /*00b8*/ 	.word	0xffffffff


	//   ....[26]....
        /*00bc*/ 	.word	0xffffffff


	//   ....[27]....
        /*00c0*/ 	.word	0xffffffff


	//   ....[28]....
        /*00c4*/ 	.word	0xffffffff


	//   ....[29]....
        /*00c8*/ 	.word	0xffffffff


	//   ....[30]....
        /*00cc*/ 	.word	0xffffffff


	//   ....[31]....
        /*00d0*/ 	.word	0xffffffff


	//   ....[32]....
        /*00d4*/ 	.word	0xffffffff


	//   ....[33]....
        /*00d8*/ 	.word	0xffffffff


	//   ....[34]....
        /*00dc*/ 	.word	0xffffffff


	//   ....[35]....
        /*00e0*/ 	.word	0xffffffff


	//   ....[36]....
        /*00e4*/ 	.word	0xffffffff


	//   ....[37]....
        /*00e8*/ 	.word	0xffffffff


	//   ....[38]....
        /*00ec*/ 	.word	0xffffffff


	//   ....[39]....
        /*00f0*/ 	.word	0xffffffff


	//   ....[40]....
        /*00f4*/ 	.word	0xffffffff


	//   ....[41]....
        /*00f8*/ 	.word	0xffffffff


	//   ....[42]....
        /*00fc*/ 	.word	0xffffffff


	//   ....[43]....
        /*0100*/ 	.word	0xffffffff


	//   ....[44]....
        /*0104*/ 	.word	0xffffffff


	//   ....[45]....
        /*0108*/ 	.word	0xffffffff


	//   ....[46]....
        /*010c*/ 	.word	0xffffffff


	//   ....[47]....
        /*0110*/ 	.word	0xffffffff


	//   ....[48]....
        /*0114*/ 	.word	0xffffffff


	//   ....[49]....
        /*0118*/ 	.word	0xffffffff


	//   ....[50]....
        /*011c*/ 	.word	0xffffffff


	//   ....[51]....
        /*0120*/ 	.word	0xffffffff


	//   ....[52]....
        /*0124*/ 	.word	0xffffffff


	//   ....[53]....
        /*0128*/ 	.word	0xffffffff


	//   ....[54]....
        /*012c*/ 	.word	0xffffffff


	//   ....[55]....
        /*0130*/ 	.word	0xffffffff


	//   ....[56]....
        /*0134*/ 	.word	0xffffffff


	//   ....[57]....
        /*0138*/ 	.word	0xffffffff


	//   ....[58]....
        /*013c*/ 	.word	0xffffffff


	//   ....[59]....
        /*0140*/ 	.word	0xffffffff


	//   ....[60]....
        /*0144*/ 	.word	0xffffffff


	//   ....[61]....
        /*0148*/ 	.word	0xffffffff


	//   ....[62]....
        /*014c*/ 	.word	0xffffffff


	//   ....[63]....
        /*0150*/ 	.word	0xffffffff


	//   ....[64]....
        /*0154*/ 	.word	0xffffffff


	//   ....[65]....
        /*0158*/ 	.word	0xffffffff


	//   ....[66]....
        /*015c*/ 	.word	0xffffffff


	//   ....[67]....
        /*0160*/ 	.word	0xffffffff


	//   ....[68]....
        /*0164*/ 	.word	0xffffffff


	//   ....[69]....
        /*0168*/ 	.word	0xffffffff


	//   ....[70]....
        /*016c*/ 	.word	0xffffffff


	//   ....[71]....
        /*0170*/ 	.word	0xffffffff


	//----- nvinfo : EIATTR_COOP_GROUP_INSTR_OFFSETS
	.align		4
.L_19:
        /*0174*/ 	.byte	0x04, 0x28
        /*0176*/ 	.short	(.L_21 - .L_20)


	//   ....[0]....
.L_20:
        /*0178*/ 	.word	0x00000100


	//   ....[1]....
        /*017c*/ 	.word	0x00000120


	//   ....[2]....
        /*0180*/ 	.word	0x00000130


	//   ....[3]....
        /*0184*/ 	.word	0x00000180


	//   ....[4]....
        /*0188*/ 	.word	0x000001a0


	//   ....[5]....
        /*018c*/ 	.word	0x000001c0


	//   ....[6]....
        /*0190*/ 	.word	0x000001d0


	//   ....[7]....
        /*0194*/ 	.word	0x000002a0


	//   ....[8]....
        /*0198*/ 	.word	0x000002f0


	//   ....[9]....
        /*019c*/ 	.word	0x00000300


	//   ....[10]....
        /*01a0*/ 	.word	0x00000310


	//   ....[11]....
        /*01a4*/ 	.word	0x00000340


	//   ....[12]....
        /*01a8*/ 	.word	0x00000350


	//   ....[13]....
        /*01ac*/ 	.word	0x000003f0


	//   ....[14]....
        /*01b0*/ 	.word	0x00000410


	//   ....[15]....
        /*01b4*/ 	.word	0x00000430


	//   ....[16]....
        /*01b8*/ 	.word	0x00000450


	//   ....[17]....
        /*01bc*/ 	.word	0x000004a0


	//   ....[18]....
        /*01c0*/ 	.word	0x000004b0


	//   ....[19]....
        /*01c4*/ 	.word	0x00000520


	//   ....[20]....
        /*01c8*/ 	.word	0x00000530


	//   ....[21]....
        /*01cc*/ 	.word	0x00000570


	//   ....[22]....
        /*01d0*/ 	.word	0x00000580


	//   ....[23]....
        /*01d4*/ 	.word	0x00000590


	//   ....[24]....
        /*01d8*/ 	.word	0x000005f0


	//   ....[25]....
        /*01dc*/ 	.word	0x00000630


	//   ....[26]....
        /*01e0*/ 	.word	0x00000680


	//   ....[27]....
        /*01e4*/ 	.word	0x000006a0


	//   ....[28]....
        /*01e8*/ 	.word	0x000006c0


	//   ....[29]....
        /*01ec*/ 	.word	0x000006e0


	//   ....[30]....
        /*01f0*/ 	.word	0x00000730


	//   ....[31]....
        /*01f4*/ 	.word	0x00000770


	//   ....[32]....
        /*01f8*/ 	.word	0x000007b0


	//   ....[33]....
        /*01fc*/ 	.word	0x000007d0


	//   ....[34]....
        /*0200*/ 	.word	0x000007f0


	//   ....[35]....
        /*0204*/ 	.word	0x00000810


	//   ....[36]....
        /*0208*/ 	.word	0x00000860


	//   ....[37]....
        /*020c*/ 	.word	0x000008c0


	//   ....[38]....
        /*0210*/ 	.word	0x000008e0


	//   ....[39]....
        /*0214*/ 	.word	0x00000900


	//   ....[40]....
        /*0218*/ 	.word	0x00000910


	//   ....[41]....
        /*021c*/ 	.word	0x00000940


	//   ....[42]....
        /*0220*/ 	.word	0x00000990


	//   ....[43]....
        /*0224*/ 	.word	0x00000a00


	//   ....[44]....
        /*0228*/ 	.word	0x00000a10


	//   ....[45]....
        /*022c*/ 	.word	0x00000a30


	//   ....[46]....
        /*0230*/ 	.word	0x00000a90


	//   ....[47]....
        /*0234*/ 	.word	0x00000aa0


	//   ....[48]....
        /*0238*/ 	.word	0x00000af0


	//   ....[49]....
        /*023c*/ 	.word	0x00000b30


	//   ....[50]....
        /*0240*/ 	.word	0x00000b50


	//   ....[51]....
        /*0244*/ 	.word	0x00000b70


	//   ....[52]....
        /*0248*/ 	.word	0x00000b80


	//   ....[53]....
        /*024c*/ 	.word	0x00000be0


	//   ....[54]....
        /*0250*/ 	.word	0x00000c20


	//   ....[55]....
        /*0254*/ 	.word	0x00000c60


	//   ....[56]....
        /*0258*/ 	.word	0x00000c90


	//   ....[57]....
        /*025c*/ 	.word	0x00000ca0


	//   ....[58]....
        /*0260*/ 	.word	0x00000cc0


	//   ....[59]....
        /*0264*/ 	.word	0x00000cd0


	//   ....[60]....
        /*0268*/ 	.word	0x00000d30


	//   ....[61]....
        /*026c*/ 	.word	0x00000d70


	//   ....[62]....
        /*0270*/ 	.word	0x00000dc0


	//   ....[63]....
        /*0274*/ 	.word	0x00000de0


	//   ....[64]....
        /*0278*/ 	.word	0x00000e00


	//   ....[65]....
        /*027c*/ 	.word	0x00000e20


	//   ....[66]....
        /*0280*/ 	.word	0x00000e70


	//   ....[67]....
        /*0284*/ 	.word	0x00000ed0


	//   ....[68]....
        /*0288*/ 	.word	0x00000f00


	//   ....[69]....
        /*028c*/ 	.word	0x00000f10


	//   ....[70]....
        /*0290*/ 	.word	0x00000f30


	//   ....[71]....
        /*0294*/ 	.word	0x00000fd0


	//----- nvinfo : EIATTR_EXIT_INSTR_OFFSETS
	.align		4
.L_21:
        /*0298*/ 	.byte	0x04, 0x1c
        /*029a*/ 	.short	(.L_23 - .L_22)


	//   ....[0]....
.L_22:
        /*029c*/ 	.word	0x00001260


	//   ....[1]....
        /*02a0*/ 	.word	0x00001330


	//----- nvinfo : EIATTR_REQNTID
	.align		4
.L_23:
        /*02a4*/ 	.byte	0x04, 0x10
        /*02a6*/ 	.short	(.L_25 - .L_24)
.L_24:
        /*02a8*/ 	.word	0x00000040
        /*02ac*/ 	.word	0x00000001
        /*02b0*/ 	.word	0x00000001


	//----- nvinfo : EIATTR_CBANK_PARAM_SIZE
	.align		4
.L_25:
        /*02b4*/ 	.byte	0x03, 0x19
        /*02b6*/ 	.short	0x001c


	//----- nvinfo : EIATTR_PARAM_CBANK
	.align		4
        /*02b8*/ 	.byte	0x04, 0x0a
        /*02ba*/ 	.short	(.L_27 - .L_26)
	.align		4
.L_26:
        /*02bc*/ 	.word	index@(.nv.constant0.triton_per_fused_add_div_mul_rsub_sub_sum_0)
        /*02c0*/ 	.short	0x0210
        /*02c2*/ 	.short	0x001c


	//----- nvinfo : EIATTR_SW_WAR
	.align		4
.L_27:
        /*02c4*/ 	.byte	0x04, 0x36
        /*02c6*/ 	.short	(.L_29 - .L_28)
.L_28:
        /*02c8*/ 	.word	0x00000008
.L_29:


//--------------------- .nv.callgraph             --------------------------
	.section	.nv.callgraph,"",@"SHT_CUDA_CALLGRAPH"
	.align	4
	.sectionentsize	8
	.align		4
        /*0000*/ 	.word	0x00000000
	.align		4
        /*0004*/ 	.word	0xffffffff
	.align		4
        /*0008*/ 	.word	0x00000000
	.align		4
        /*000c*/ 	.word	0xfffffffe
	.align		4
        /*0010*/ 	.word	0x00000000
	.align		4
        /*0014*/ 	.word	0xfffffffd
	.align		4
        /*0018*/ 	.word	0x00000000
	.align		4
        /*001c*/ 	.word	0xfffffffc


//--------------------- .text.triton_per_fused_add_div_mul_rsub_sub_sum_0 --------------------------
	.section	.text.triton_per_fused_add_div_mul_rsub_sub_sum_0,"ax",@progbits
	.sectionflags	@"SHF_BARRIERS=1"
	.align	128
        .global         triton_per_fused_add_div_mul_rsub_sub_sum_0
        .type           triton_per_fused_add_div_mul_rsub_sub_sum_0,@function
        .size           triton_per_fused_add_div_mul_rsub_sub_sum_0,(.L_x_1 - triton_per_fused_add_div_mul_rsub_sub_sum_0)
        .other          triton_per_fused_add_div_mul_rsub_sub_sum_0,@"STO_CUDA_ENTRY STV_DEFAULT"
triton_per_fused_add_div_mul_rsub_sub_sum_0:
.text.triton_per_fused_add_div_mul_rsub_sub_sum_0:
[----:B------:R-:W0:Y:S01]  /*0000*/  LDC R1, c[0x0][0x28] ;  /* 0x00000a00ff017b82 */ /* 0x000e220000000800 */
[----:B------:R-:W1:Y:S07]  /*0010*/  S2R R24, SR_TID.X ;  /* 0x0000000000187919 */ /* 0x000e6e0000002100 */
[----:B------:R-:W2:Y:S01]  /*0020*/  LDC.64 R2, c[0x0][0x218] ;  /* 0x00008600ff027b82 */ /* 0x000ea20000000a00 */
[----:B------:R-:W-:-:S07]  /*0030*/  ULDC.64 UR6, c[0x0][0x208] ;  /* 0x0000820000067ab9 */ /* 0x000fce0000000a00 */
[----:B------:R-:W3:Y:S01]  /*0040*/  LDC.64 R4, c[0x0][0x220] ;  /* 0x00008800ff047b82 */ /* 0x000ee20000000a00 */
[----:B-1----:R-:W-:-:S05]  /*0050*/  LOP3.LUT R13, R24, 0x3f, RZ, 0xc0, !PT ;  /* 0x0000003f180d7812 */ /* 0x002fca00078ec0ff */
[----:B--2---:R-:W-:-:S05]  /*0060*/  IMAD.WIDE.U32 R2, R13, 0x4, R2 ;  /* 0x000000040d027825 */ /* 0x004fca00078e0002 */
[----:B------:R-:W2:Y:S01]  /*0070*/  LDG.E R18, desc[UR6][R2.64] ;  /* 0x0000000602127981 */ /* 0x000ea2000c1e1900 */
[----:B---3--:R-:W-:-:S03]  /*0080*/  IMAD.WIDE.U32 R4, R13, 0x4, R4 ;  /* 0x000000040d047825 */ /* 0x008fc600078e0004 */
[----:B------:R-:W3:Y:S04]  /*0090*/  LDG.E R22, desc[UR6][R2.64+0x100] ;  /* 0x0001000602167981 */ /* 0x000ee8000c1e1900 */
[----:B------:R-:W4:Y:S01]  /*00a0*/  LDG.E R25, desc[UR6][R4.64] ;  /* 0x0000000604197981 */ /* 0x000f22000c1e1900 */
[----:B------:R-:W1:Y:S01]  /*00b0*/  S2UR UR5, SR_CgaCtaId ;  /* 0x00000000000579c3 */ /* 0x000e620000008800 */
[C---:B------:R-:W-:Y:S01]  /*00c0*/  LOP3.LUT P1, RZ, R24.reuse, 0x1f, RZ, 0xc0, !PT ;  /* 0x0000001f18ff7812 */ /* 0x040fe2000782c0ff */
[----:B------:R-:W-:Y:S01]  /*00d0*/  UMOV UR4, 0x400 ;  /* 0x0000040000047882 */ /* 0x000fe20000000000 */
[----:B------:R-:W-:Y:S01]  /*00e0*/  ISETP.GE.AND P2, PT, R24, 0x2, PT ;  /* 0x000000021800780c */ /* 0x000fe20003f46270 */
[----:B-1----:R-:W-:Y:S01]  /*00f0*/  UPRMT UR4, UR5, 0x654, UR4 ;  /* 0x0000065405047896 */ /* 0x002fe20008000004 */
[----:B--2---:R-:W1:Y:S02]  /*0100*/  SHFL.BFLY PT, R19, R18, 0x10, 0x1f ;  /* 0x0e001f0012137f89 */ /* 0x004e6400000e0000 */
[----:B-1----:R-:W-:-:S02]  /*0110*/  FADD R20, R18, R19 ;  /* 0x0000001312147221 */ /* 0x002fc40000000000 */
[----:B----4-:R-:W-:Y:S04]  /*0120*/  SHFL.BFLY PT, R28, R25, 0x10, 0x1f ;  /* 0x0e001f00191c7f89 */ /* 0x010fe800000e0000 */
[----:B------:R-:W1:Y:S04]  /*0130*/  SHFL.BFLY PT, R21, R20, 0x8, 0x1f ;  /* 0x0d001f0014157f89 */ /* 0x000e6800000e0000 */
[----:B------:R-:W2:Y:S01]  /*0140*/  LDG.E R19, desc[UR6][R4.64+0x100] ;  /* 0x0001000604137981 */ /* 0x000ea2000c1e1900 */
[----:B-1----:R-:W-:Y:S01]  /*0150*/  FADD R23, R20, R21 ;  /* 0x0000001514177221 */ /* 0x002fe20000000000 */
[----:B------:R-:W-:-:S02]  /*0160*/  FADD R28, R25, R28 ;  /* 0x0000001c191c7221 */ /* 0x000fc40000000000 */
[----:B------:R-:W4:Y:S04]  /*0170*/  LDG.E R20, desc[UR6][R2.64+0x200] ;  /* 0x0002000602147981 */ /* 0x000f28000c1e1900 */
[----:B------:R-:W1:Y:S02]  /*0180*/  SHFL.BFLY PT, R26, R23, 0x4, 0x1f ;  /* 0x0c801f00171a7f89 */ /* 0x000e6400000e0000 */
[----:B01----:R-:W-:-:S05]  /*0190*/  FADD R26, R23, R26 ;  /* 0x0000001a171a7221 */ /* 0x003fca0000000000 */
[----:B------:R-:W0:Y:S02]  /*01a0*/  SHFL.BFLY PT, R21, R26, 0x2, 0x1f ;  /* 0x0c401f001a157f89 */ /* 0x000e2400000e0000 */
[----:B0-----:R-:W-:Y:S02]  /*01b0*/  FADD R27, R26, R21 ;  /* 0x000000151a1b7221 */ /* 0x001fe40000000000 */
[----:B------:R-:W-:Y:S04]  /*01c0*/  SHFL.BFLY PT, R26, R28, 0x8, 0x1f ;  /* 0x0d001f001c1a7f89 */ /* 0x000fe800000e0000 */
[----:B------:R-:W0:Y:S01]  /*01d0*/  SHFL.BFLY PT, R29, R27, 0x1, 0x1f ;  /* 0x0c201f001b1d7f89 */ /* 0x000e2200000e0000 */
[----:B------:R-:W-:-:S03]  /*01e0*/  SHF.R.U32.HI R23, RZ, 0x3, R24 ;  /* 0x00000003ff177819 */ /* 0x000fc60000011618 */
[----:B------:R0:W5:Y:S01]  /*01f0*/  LDG.E R21, desc[UR6][R2.64+0x300] ;  /* 0x0003000602157981 */ /* 0x000162000c1e1900 */
[----:B------:R-:W-:Y:S01]  /*0200*/  LOP3.LUT R23, R23, 0x4, RZ, 0xc0, !PT ;  /* 0x0000000417177812 */ /* 0x000fe200078ec0ff */
[----:B0-----:R-:W-:Y:S01]  /*0210*/  FADD R3, R27, R29 ;  /* 0x0000001d1b037221 */ /* 0x001fe20000000000 */
[----:B------:R-:W-:Y:S01]  /*0220*/  FADD R29, R28, R26 ;  /* 0x0000001a1c1d7221 */ /* 0x000fe20000000000 */
[----:B------:R-:W4:Y:S04]  /*0230*/  LDG.E R27, desc[UR6][R4.64+0x200] ;  /* 0x00020006041b7981 */ /* 0x000f28000c1e1900 */
[----:B------:R-:W-:Y:S04]  /*0240*/  @!P1 STS [R23+UR4], R3 ;  /* 0x0000000317009988 */ /* 0x000fe80008000804 */
[----:B------:R0:W4:Y:S01]  /*0250*/  LDG.E R26, desc[UR6][R4.64+0x300] ;  /* 0x00030006041a7981 */ /* 0x000122000c1e1900 */
[----:B------:R-:W-:Y:S01]  /*0260*/  LOP3.LUT R2, R24, 0x1, RZ, 0xc0, !PT ;  /* 0x0000000118027812 */ /* 0x000fe200078ec0ff */
[----:B------:R-:W-:Y:S03]  /*0270*/  BAR.SYNC.DEFER_BLOCKING 0x0 ;  /* 0x0000000000007b1d */ /* 0x000fe60000010000 */
[----:B------:R-:W-:-:S02]  /*0280*/  ISETP.NE.U32.AND P0, PT, R2, 0x1, PT ;  /* 0x000000010200780c */ /* 0x000fc40003f05070 */
[----:B------:R-:W-:Y:S01]  /*0290*/  LEA R2, R24, UR4, 0x2 ;  /* 0x0000000418027c11 */ /* 0x000fe2000f8e10ff */
[----:B------:R-:W1:Y:S04]  /*02a0*/  SHFL.BFLY PT, R28, R29, 0x4, 0x1f ;  /* 0x0c801f001d1c7f89 */ /* 0x000e6800000e0000 */
[----:B------:R-:W3:Y:S01]  /*02b0*/  @!P2 LDS R11, [R2] ;  /* 0x00000000020ba984 */ /* 0x000ee20000000800 */
[----:B0-----:R-:W-:Y:S01]  /*02c0*/  FMUL R4, R18, R25 ;  /* 0x0000001912047220 */ /* 0x001fe20000400000 */
[----:B------:R-:W-:Y:S01]  /*02d0*/  ISETP.LT.AND P0, PT, R24, 0x2, P0 ;  /* 0x000000021800780c */ /* 0x000fe20000701270 */
[----:B-1----:R-:W-:-:S03]  /*02e0*/  FADD R28, R29, R28 ;  /* 0x0000001c1d1c7221 */ /* 0x002fc60000000000 */
[----:B------:R-:W0:Y:S04]  /*02f0*/  SHFL.BFLY PT, R5, R4, 0x10, 0x1f ;  /* 0x0e001f0004057f89 */ /* 0x000e2800000e0000 */
[----:B------:R-:W1:Y:S04]  /*0300*/  SHFL.BFLY PT, R3, R28, 0x2, 0x1f ;  /* 0x0c401f001c037f89 */ /* 0x000e6800000e0000 */
[----:B---3--:R-:W3:Y:S01]  /*0310*/  SHFL.BFLY PT, R24, R11, 0x1, 0x1f ;  /* 0x0c201f000b187f89 */ /* 0x008ee200000e0000 */
[----:B0-----:R-:W-:Y:S01]  /*0320*/  FFMA R25, R18, R25, R5 ;  /* 0x0000001912197223 */ /* 0x001fe20000000005 */
[----:B-1----:R-:W-:-:S04]  /*0330*/  FADD R4, R28, R3 ;  /* 0x000000031c047221 */ /* 0x002fc80000000000 */
[----:B------:R-:W0:Y:S04]  /*0340*/  SHFL.BFLY PT, R18, R25, 0x8, 0x1f ;  /* 0x0d001f0019127f89 */ /* 0x000e2800000e0000 */
[----:B------:R-:W1:Y:S01]  /*0350*/  SHFL.BFLY PT, R3, R4, 0x1, 0x1f ;  /* 0x0c201f0004037f89 */ /* 0x000e6200000e0000 */
[----:B---3--:R-:W-:-:S05]  /*0360*/  FADD R5, R11, R24 ;  /* 0x000000180b057221 */ /* 0x008fca0000000000 */
[----:B------:R-:W-:Y:S01]  /*0370*/  @P0 STS [R2], R5 ;  /* 0x0000000502000388 */ /* 0x000fe20000000800 */
[----:B0-----:R-:W-:Y:S01]  /*0380*/  FADD R24, R25, R18 ;  /* 0x0000001219187221 */ /* 0x001fe20000000000 */
[----:B-1----:R-:W-:Y:S01]  /*0390*/  FADD R18, R4, R3 ;  /* 0x0000000304127221 */ /* 0x002fe20000000000 */
[----:B------:R-:W-:Y:S06]  /*03a0*/  BAR.SYNC.DEFER_BLOCKING 0x0 ;  /* 0x0000000000007b1d */ /* 0x000fec0000010000 */
[----:B------:R-:W-:Y:S02]  /*03b0*/  LDS R3, [UR4] ;  /* 0x00000004ff037984 */ /* 0x000fe40008000800 */
[----:B------:R-:W-:Y:S06]  /*03c0*/  BAR.SYNC.DEFER_BLOCKING 0x0 ;  /* 0x0000000000007b1d */ /* 0x000fec0000010000 */
[----:B------:R-:W-:Y:S02]  /*03d0*/  @!P1 STS [R23+UR4], R18 ;  /* 0x0000001217009988 */ /* 0x000fe40008000804 */
[----:B------:R-:W-:Y:S06]  /*03e0*/  BAR.SYNC.DEFER_BLOCKING 0x0 ;  /* 0x0000000000007b1d */ /* 0x000fec0000010000 */
[----:B------:R-:W0:Y:S04]  /*03f0*/  SHFL.BFLY PT, R11, R22, 0x10, 0x1f ;  /* 0x0e001f00160b7f89 */ /* 0x000e2800000e0000 */
[----:B------:R-:W1:Y:S04]  /*0400*/  @!P2 LDS R10, [R2] ;  /* 0x00000000020aa984 */ /* 0x000e680000000800 */
[----:B------:R-:W3:Y:S01]  /*0410*/  SHFL.BFLY PT, R29, R24, 0x4, 0x1f ;  /* 0x0c801f00181d7f89 */ /* 0x000ee200000e0000 */
[----:B0-----:R-:W-:-:S03]  /*0420*/  FADD R28, R22, R11 ;  /* 0x0000000b161c7221 */ /* 0x001fc60000000000 */
[----:B-1----:R-:W0:Y:S01]  /*0430*/  SHFL.BFLY PT, R11, R10, 0x1, 0x1f ;  /* 0x0c201f000a0b7f89 */ /* 0x002e2200000e0000 */
[----:B---3--:R-:W-:-:S05]  /*0440*/  FADD R29, R24, R29 ;  /* 0x0000001d181d7221 */ /* 0x008fca0000000000 */
[----:B------:R-:W1:Y:S01]  /*0450*/  SHFL.BFLY PT, R4, R29, 0x2, 0x1f ;  /* 0x0c401f001d047f89 */ /* 0x000e6200000e0000 */
[----:B0-----:R-:W-:-:S05]  /*0460*/  FADD R11, R10, R11 ;  /* 0x0000000b0a0b7221 */ /* 0x001fca0000000000 */
[----:B------:R-:W-:Y:S01]  /*0470*/  @P0 STS [R2], R11 ;  /* 0x0000000b02000388 */ /* 0x000fe20000000800 */
[----:B-1----:R-:W-:Y:S01]  /*0480*/  FADD R24, R29, R4 ;  /* 0x000000041d187221 */ /* 0x002fe20000000000 */
[----:B------:R-:W-:Y:S06]  /*0490*/  BAR.SYNC.DEFER_BLOCKING 0x0 ;  /* 0x0000000000007b1d */ /* 0x000fec0000010000 */
[----:B------:R-:W0:Y:S04]  /*04a0*/  SHFL.BFLY PT, R5, R28, 0x8, 0x1f ;  /* 0x0d001f001c057f89 */ /* 0x000e2800000e0000 */
[----:B------:R-:W1:Y:S04]  /*04b0*/  SHFL.BFLY PT, R25, R24, 0x1, 0x1f ;  /* 0x0c201f0018197f89 */ /* 0x000e6800000e0000 */
[----:B------:R-:W-:Y:S01]  /*04c0*/  LDS R4, [UR4] ;  /* 0x00000004ff047984 */ /* 0x000fe20008000800 */
[----:B0-----:R-:W-:Y:S01]  /*04d0*/  FADD R5, R28, R5 ;  /* 0x000000051c057221 */ /* 0x001fe20000000000 */
[----:B-1----:R-:W-:Y:S01]  /*04e0*/  FADD R28, R24, R25 ;  /* 0x00000019181c7221 */ /* 0x002fe20000000000 */
[----:B------:R-:W-:Y:S06]  /*04f0*/  BAR.SYNC.DEFER_BLOCKING 0x0 ;  /* 0x0000000000007b1d */ /* 0x000fec0000010000 */
[----:B------:R-:W-:Y:S02]  /*0500*/  @!P1 STS [R23+UR4], R28 ;  /* 0x0000001c17009988 */ /* 0x000fe40008000804 */
[----:B------:R-:W-:Y:S06]  /*0510*/  BAR.SYNC.DEFER_BLOCKING 0x0 ;  /* 0x0000000000007b1d */ /* 0x000fec0000010000 */
[----:B------:R-:W0:Y:S04]  /*0520*/  SHFL.BFLY PT, R18, R5, 0x4, 0x1f ;  /* 0x0c801f0005127f89 */ /* 0x000e2800000e0000 */
[----:B--2---:R-:W1:Y:S04]  /*0530*/  SHFL.BFLY PT, R24, R19, 0x10, 0x1f ;  /* 0x0e001f0013187f89 */ /* 0x004e6800000e0000 */
[----:B------:R-:W2:Y:S01]  /*0540*/  @!P2 LDS R9, [R2] ;  /* 0x000000000209a984 */ /* 0x000ea20000000800 */
[----:B0-----:R-:W-:Y:S01]  /*0550*/  FADD R5, R5, R18 ;  /* 0x0000001205057221 */ /* 0x001fe20000000000 */
[----:B-1----:R-:W-:-:S04]  /*0560*/  FADD R29, R19, R24 ;  /* 0x00000018131d7221 */ /* 0x002fc80000000000 */
[----:B------:R-:W0:Y:S04]  /*0570*/  SHFL.BFLY PT, R10, R5, 0x2, 0x1f ;  /* 0x0c401f00050a7f89 */ /* 0x000e2800000e0000 */
[----:B------:R-:W1:Y:S04]  /*0580*/  SHFL.BFLY PT, R11, R29, 0x8, 0x1f ;  /* 0x0d001f001d0b7f89 */ /* 0x000e6800000e0000 */
[----:B--2---:R-:W2:Y:S01]  /*0590*/  SHFL.BFLY PT, R18, R9, 0x1, 0x1f ;  /* 0x0c201f0009127f89 */ /* 0x004ea200000e0000 */
[----:B0-----:R-:W-:Y:S01]  /*05a0*/  FADD R24, R5, R10 ;  /* 0x0000000a05187221 */ /* 0x001fe20000000000 */
[----:B-1----:R-:W-:Y:S01]  /*05b0*/  FADD R10, R29, R11 ;  /* 0x0000000b1d0a7221 */ /* 0x002fe20000000000 */
[----:B--2---:R-:W-:-:S05]  /*05c0*/  FADD R11, R9, R18 ;  /* 0x00000012090b7221 */ /* 0x004fca0000000000 */
[----:B------:R-:W-:Y:S01]  /*05d0*/  @P0 STS [R2], R11 ;  /* 0x0000000b02000388 */ /* 0x000fe20000000800 */
[----:B------:R-:W-:Y:S06]  /*05e0*/  BAR.SYNC.DEFER_BLOCKING 0x0 ;  /* 0x0000000000007b1d */ /* 0x000fec0000010000 */
[----:B------:R-:W0:Y:S04]  /*05f0*/  SHFL.BFLY PT, R25, R24, 0x1, 0x1f ;  /* 0x0c201f0018197f89 */ /* 0x000e2800000e0000 */
[----:B------:R-:W-:Y:S01]  /*0600*/  LDS R5, [UR4] ;  /* 0x00000004ff057984 */ /* 0x000fe20008000800 */
[----:B0-----:R-:W-:Y:S01]  /*0610*/  FADD R18, R24, R25 ;  /* 0x0000001918127221 */ /* 0x001fe20000000000 */
[----:B------:R-:W-:Y:S06]  /*0620*/  BAR.SYNC.DEFER_BLOCKING 0x0 ;  /* 0x0000000000007b1d */ /* 0x000fec0000010000 */
[----:B------:R-:W0:Y:S04]  /*0630*/  SHFL.BFLY PT, R28, R10, 0x4, 0x1f ;  /* 0x0c801f000a1c7f89 */ /* 0x000e2800000e0000 */
[----:B------:R-:W-:Y:S01]  /*0640*/  @!P1 STS [R23+UR4], R18 ;  /* 0x0000001217009988 */ /* 0x000fe20008000804 */
[----:B------:R-:W-:Y:S01]  /*0650*/  BAR.SYNC.DEFER_BLOCKING 0x0 ;  /* 0x0000000000007b1d */ /* 0x000fe20000010000 */
[----:B------:R-:W-:Y:S01]  /*0660*/  FMUL R25, R22, R19 ;  /* 0x0000001316197220 */ /* 0x000fe20000400000 */
[----:B0-----:R-:W-:-:S05]  /*0670*/  FADD R28, R10, R28 ;  /* 0x0000001c0a1c7221 */ /* 0x001fca0000000000 */
[----:B------:R-:W0:Y:S04]  /*0680*/  SHFL.BFLY PT, R25, R25, 0x10, 0x1f ;  /* 0x0e001f0019197f89 */ /* 0x000e2800000e0000 */
[----:B------:R-:W-:Y:S04]  /*0690*/  @!P2 LDS R8, [R2] ;  /* 0x000000000208a984 */ /* 0x000fe80000000800 */
[----:B------:R-:W1:Y:S01]  /*06a0*/  SHFL.BFLY PT, R9, R28, 0x2, 0x1f ;  /* 0x0c401f001c097f89 */ /* 0x000e6200000e0000 */
[----:B0-----:R-:W-:-:S05]  /*06b0*/  FFMA R22, R22, R19, R25 ;  /* 0x0000001316167223 */ /* 0x001fca0000000019 */
[----:B------:R-:W0:Y:S01]  /*06c0*/  SHFL.BFLY PT, R11, R22, 0x8, 0x1f ;  /* 0x0d001f00160b7f89 */ /* 0x000e2200000e0000 */
[----:B-1----:R-:W-:-:S03]  /*06d0*/  FADD R10, R28, R9 ;  /* 0x000000091c0a7221 */ /* 0x002fc60000000000 */
[----:B------:R-:W1:Y:S01]  /*06e0*/  SHFL.BFLY PT, R9, R8, 0x1, 0x1f ;  /* 0x0c201f0008097f89 */ /* 0x000e6200000e0000 */
[----:B0-----:R-:W-:Y:S01]  /*06f0*/  FADD R24, R22, R11 ;  /* 0x0000000b16187221 */ /* 0x001fe20000000000 */
[----:B-1----:R-:W-:-:S05]  /*0700*/  FADD R11, R8, R9 ;  /* 0x00000009080b7221 */ /* 0x002fca0000000000 */
        /* <DEDUP_REMOVED lines=9> */
[----:B0-----:R-:W-:-:S05]  /*07a0*/  FADD R29, R24, R29 ;  /* 0x0000001d181d7221 */ /* 0x001fca0000000000 */
[----:B----4-:R-:W0:Y:S04]  /*07b0*/  SHFL.BFLY PT, R19, R20, 0x10, 0x1f ;  /* 0x0e001f0014137f89 */ /* 0x010e2800000e0000 */
[----:B------:R-:W-:Y:S04]  /*07c0*/  @!P2 LDS R7, [R2] ;  /* 0x000000000207a984 */ /* 0x000fe80000000800 */
[----:B------:R-:W1:Y:S01]  /*07d0*/  SHFL.BFLY PT, R8, R29, 0x2, 0x1f ;  /* 0x0c401f001d087f89 */ /* 0x000e6200000e0000 */
[----:B0-----:R-:W-:-:S05]  /*07e0*/  FADD R22, R20, R19 ;  /* 0x0000001314167221 */ /* 0x001fca0000000000 */
        /* <DEDUP_REMOVED lines=11> */
[----:B------:R-:W-:Y:S02]  /*08a0*/  @!P1 STS [R23+UR4], R18 ;  /* 0x0000001217009988 */ /* 0x000fe40008000804 */
[----:B------:R-:W-:Y:S06]  /*08b0*/  BAR.SYNC.DEFER_BLOCKING 0x0 ;  /* 0x0000000000007b1d */ /* 0x000fec0000010000 */
[----:B------:R-:W0:Y:S04]  /*08c0*/  SHFL.BFLY PT, R22, R27, 0x10, 0x1f ;  /* 0x0e001f001b167f89 */ /* 0x000e2800000e0000 */
[----:B------:R-:W1:Y:S04]  /*08d0*/  @!P2 LDS R6, [R2] ;  /* 0x000000000206a984 */ /* 0x000e680000000800 */
[----:B------:R-:W2:Y:S01]  /*08e0*/  SHFL.BFLY PT, R25, R24, 0x4, 0x1f ;  /* 0x0c801f0018197f89 */ /* 0x000ea200000e0000 */
[----:B0-----:R-:W-:-:S05]  /*08f0*/  FADD R22, R27, R22 ;  /* 0x000000161b167221 */ /* 0x001fca0000000000 */
[----:B------:R-:W0:Y:S04]  /*0900*/  SHFL.BFLY PT, R11, R22, 0x8, 0x1f ;  /* 0x0d001f00160b7f89 */ /* 0x000e2800000e0000 */
[----:B-1----:R-:W1:Y:S01]  /*0910*/  SHFL.BFLY PT, R7, R6, 0x1, 0x1f ;  /* 0x0c201f0006077f89 */ /* 0x002e6200000e0000 */
[----:B--2---:R-:W-:Y:S01]  /*0920*/  FADD R25, R24, R25 ;  /* 0x0000001918197221 */ /* 0x004fe20000000000 */
[----:B0-----:R-:W-:-:S04]  /*0930*/  FADD R24, R22, R11 ;  /* 0x0000000b16187221 */ /* 0x001fc80000000000 */
[----:B------:R-:W0:Y:S01]  /*0940*/  SHFL.BFLY PT, R10, R25, 0x2, 0x1f ;  /* 0x0c401f00190a7f89 */ /* 0x000e2200000e0000 */
[----:B-1----:R-:W-:-:S05]  /*0950*/  FADD R11, R6, R7 ;  /* 0x00000007060b7221 */ /* 0x002fca0000000000 */
[----:B------:R-:W-:Y:S01]  /*0960*/  @P0 STS [R2], R11 ;  /* 0x0000000b02000388 */ /* 0x000fe20000000800 */
[----:B------:R-:W-:Y:S01]  /*0970*/  BAR.SYNC.DEFER_BLOCKING 0x0 ;  /* 0x0000000000007b1d */ /* 0x000fe20000010000 */
[----:B0-----:R-:W-:-:S05]  /*0980*/  FADD R10, R25, R10 ;  /* 0x0000000a190a7221 */ /* 0x001fca0000000000 */
[----:B------:R-:W0:Y:S04]  /*0990*/  SHFL.BFLY PT, R19, R10, 0x1, 0x1f ;  /* 0x0c201f000a137f89 */ /* 0x000e2800000e0000 */
[----:B------:R-:W-:Y:S01]  /*09a0*/  LDS R7, [UR4] ;  /* 0x00000004ff077984 */ /* 0x000fe20008000800 */
[----:B0-----:R-:W-:Y:S01]  /*09b0*/  FADD R18, R10, R19 ;  /* 0x000000130a127221 */ /* 0x001fe20000000000 */
[----:B------:R-:W-:Y:S06]  /*09c0*/  BAR.SYNC.DEFER_BLOCKING 0x0 ;  /* 0x0000000000007b1d */ /* 0x000fec0000010000 */
[----:B------:R-:W-:Y:S02]  /*09d0*/  @!P1 STS [R23+UR4], R18 ;  /* 0x0000001217009988 */ /* 0x000fe40008000804 */
[----:B------:R-:W-:Y:S06]  /*09e0*/  BAR.SYNC.DEFER_BLOCKING 0x0 ;  /* 0x0000000000007b1d */ /* 0x000fec0000010000 */
[----:B------:R-:W0:Y:S04]  /*09f0*/  @!P2 LDS R0, [R2] ;  /* 0x000000000200a984 */ /* 0x000e280000000800 */
[----:B------:R-:W1:Y:S04]  /*0a00*/  SHFL.BFLY PT, R29, R24, 0x4, 0x1f ;  /* 0x0c801f00181d7f89 */ /* 0x000e6800000e0000 */
[----:B0-----:R-:W0:Y:S01]  /*0a10*/  SHFL.BFLY PT, R11, R0, 0x1, 0x1f ;  /* 0x0c201f00000b7f89 */ /* 0x001e2200000e0000 */
[----:B-1----:R-:W-:-:S05]  /*0a20*/  FADD R29, R24, R29 ;  /* 0x0000001d181d7221 */ /* 0x002fca0000000000 */
[----:B------:R-:W1:Y:S01]  /*0a30*/  SHFL.BFLY PT, R6, R29, 0x2, 0x1f ;  /* 0x0c401f001d067f89 */ /* 0x000e6200000e0000 */
[----:B0-----:R-:W-:-:S05]  /*0a40*/  FADD R11, R0, R11 ;  /* 0x0000000b000b7221 */ /* 0x001fca0000000000 */
[----:B------:R-:W-:Y:S01]  /*0a50*/  @P0 STS [R2], R11 ;  /* 0x0000000b02000388 */ /* 0x000fe20000000800 */
[----:B-1----:R-:W-:Y:S01]  /*0a60*/  FADD R10, R29, R6 ;  /* 0x000000061d0a7221 */ /* 0x002fe20000000000 */
[----:B------:R-:W-:Y:S01]  /*0a70*/  BAR.SYNC.DEFER_BLOCKING 0x0 ;  /* 0x0000000000007b1d */ /* 0x000fe20000010000 */
[----:B------:R-:W-:-:S05]  /*0a80*/  FMUL R25, R20, R27 ;  /* 0x0000001b14197220 */ /* 0x000fca0000400000 */
[----:B------:R-:W0:Y:S04]  /*0a90*/  SHFL.BFLY PT, R19, R10, 0x1, 0x1f ;  /* 0x0c201f000a137f89 */ /* 0x000e2800000e0000 */
[----:B------:R-:W1:Y:S04]  /*0aa0*/  SHFL.BFLY PT, R25, R25, 0x10, 0x1f ;  /* 0x0e001f0019197f89 */ /* 0x000e6800000e0000 */
[----:B------:R-:W-:Y:S01]  /*0ab0*/  LDS R6, [UR4] ;  /* 0x00000004ff067984 */ /* 0x000fe20008000800 */
[----:B0-----:R-:W-:Y:S01]  /*0ac0*/  FADD R18, R10, R19 ;  /* 0x000000130a127221 */ /* 0x001fe20000000000 */
[----:B------:R-:W-:Y:S01]  /*0ad0*/  BAR.SYNC.DEFER_BLOCKING 0x0 ;  /* 0x0000000000007b1d */ /* 0x000fe20000010000 */
[----:B-1----:R-:W-:-:S05]  /*0ae0*/  FFMA R20, R20, R27, R25 ;  /* 0x0000001b14147223 */ /* 0x002fca0000000019 */
[----:B------:R-:W0:Y:S04]  /*0af0*/  SHFL.BFLY PT, R27, R20, 0x8, 0x1f ;  /* 0x0d001f00141b7f89 */ /* 0x000e2800000e0000 */
[----:B------:R-:W-:Y:S01]  /*0b00*/  @!P1 STS [R23+UR4], R18 ;  /* 0x0000001217009988 */ /* 0x000fe20008000804 */
[----:B------:R-:W-:Y:S01]  /*0b10*/  BAR.SYNC.DEFER_BLOCKING 0x0 ;  /* 0x0000000000007b1d */ /* 0x000fe20000010000 */
[----:B0-----:R-:W-:-:S05]  /*0b20*/  FADD R27, R20, R27 ;  /* 0x0000001b141b7221 */ /* 0x001fca0000000000 */
[----:B------:R-:W0:Y:S04]  /*0b30*/  SHFL.BFLY PT, R22, R27, 0x4, 0x1f ;  /* 0x0c801f001b167f89 */ /* 0x000e2800000e0000 */
[----:B------:R-:W1:Y:S04]  /*0b40*/  @!P2 LDS R12, [R2] ;  /* 0x00000000020ca984 */ /* 0x000e680000000800 */
[----:B-----5:R-:W2:Y:S01]  /*0b50*/  SHFL.BFLY PT, R0, R21, 0x10, 0x1f ;  /* 0x0e001f0015007f89 */ /* 0x020ea200000e0000 */
[----:B0-----:R-:W-:-:S05]  /*0b60*/  FADD R22, R27, R22 ;  /* 0x000000161b167221 */ /* 0x001fca0000000000 */
[----:B------:R-:W0:Y:S04]  /*0b70*/  SHFL.BFLY PT, R19, R22, 0x2, 0x1f ;  /* 0x0c401f0016137f89 */ /* 0x000e2800000e0000 */
[----:B-1----:R-:W1:Y:S01]  /*0b80*/  SHFL.BFLY PT, R11, R12, 0x1, 0x1f ;  /* 0x0c201f000c0b7f89 */ /* 0x002e6200000e0000 */
[----:B--2---:R-:W-:Y:S01]  /*0b90*/  FADD R20, R21, R0 ;  /* 0x0000000015147221 */ /* 0x004fe20000000000 */
        /* <DEDUP_REMOVED lines=12> */
[----:B------:R-:W0:Y:S04]  /*0c60*/  SHFL.BFLY PT, R18, R27, 0x4, 0x1f ;  /* 0x0c801f001b127f89 */ /* 0x000e2800000e0000 */
[----:B------:R-:W1:Y:S01]  /*0c70*/  @!P2 LDS R14, [R2] ;  /* 0x00000000020ea984 */ /* 0x000e620000000800 */
[----:B0-----:R-:W-:-:S05]  /*0c80*/  FADD R18, R27, R18 ;  /* 0x000000121b127221 */ /* 0x001fca0000000000 */
[----:B------:R-:W0:Y:S04]  /*0c90*/  SHFL.BFLY PT, R25, R18, 0x2, 0x1f ;  /* 0x0c401f0012197f89 */ /* 0x000e2800000e0000 */
[----:B-1----:R-:W1:Y:S01]  /*0ca0*/  SHFL.BFLY PT, R19, R14, 0x1, 0x1f ;  /* 0x0c201f000e137f89 */ /* 0x002e6200000e0000 */
[----:B0-----:R-:W-:-:S05]  /*0cb0*/  FADD R25, R18, R25 ;  /* 0x0000001912197221 */ /* 0x001fca0000000000 */
[----:B------:R-:W0:Y:S04]  /*0cc0*/  SHFL.BFLY PT, R0, R25, 0x1, 0x1f ;  /* 0x0c201f0019007f89 */ /* 0x000e2800000e0000 */
[----:B------:R-:W2:Y:S01]  /*0cd0*/  SHFL.BFLY PT, R29, R26, 0x10, 0x1f ;  /* 0x0e001f001a1d7f89 */ /* 0x000ea200000e0000 */
[----:B-1----:R-:W-:-:S05]  /*0ce0*/  FADD R19, R14, R19 ;  /* 0x000000130e137221 */ /* 0x002fca0000000000 */
[----:B------:R-:W-:Y:S01]  /*0cf0*/  @P0 STS [R2], R19 ;  /* 0x0000001302000388 */ /* 0x000fe20000000800 */
[----:B0-----:R-:W-:Y:S01]  /*0d00*/  FADD R10, R25, R0 ;  /* 0x00000000190a7221 */ /* 0x001fe20000000000 */
[----:B------:R-:W-:Y:S01]  /*0d10*/  BAR.SYNC.DEFER_BLOCKING 0x0 ;  /* 0x0000000000007b1d */ /* 0x000fe20000010000 */
[----:B--2---:R-:W-:-:S05]  /*0d20*/  FADD R29, R26, R29 ;  /* 0x0000001d1a1d7221 */ /* 0x004fca0000000000 */
[----:B------:R-:W0:Y:S04]  /*0d30*/  SHFL.BFLY PT, R12, R29, 0x8, 0x1f ;  /* 0x0d001f001d0c7f89 */ /* 0x000e2800000e0000 */
[----:B------:R-:W-:Y:S01]  /*0d40*/  LDS R0, [UR4] ;  /* 0x00000004ff007984 */ /* 0x000fe20008000800 */
[----:B------:R-:W-:Y:S01]  /*0d50*/  BAR.SYNC.DEFER_BLOCKING 0x0 ;  /* 0x0000000000007b1d */ /* 0x000fe20000010000 */
[----:B0-----:R-:W-:-:S05]  /*0d60*/  FADD R12, R29, R12 ;  /* 0x0000000c1d0c7221 */ /* 0x001fca0000000000 */
        /* <DEDUP_REMOVED lines=23> */
[----:B------:R-:W1:Y:S01]  /*0ee0*/  @!P2 LDS R16, [R2] ;  /* 0x000000000210a984 */ /* 0x000e620000000800 */
[----:B0-----:R-:W-:-:S05]  /*0ef0*/  FADD R25, R20, R25 ;  /* 0x0000001914197221 */ /* 0x001fca0000000000 */
[----:B------:R-:W0:Y:S04]  /*0f00*/  SHFL.BFLY PT, R14, R25, 0x2, 0x1f ;  /* 0x0c401f00190e7f89 */ /* 0x000e2800000e0000 */
[----:B-1----:R-:W1:Y:S01]  /*0f10*/  SHFL.BFLY PT, R17, R16, 0x1, 0x1f ;  /* 0x0c201f0010117f89 */ /* 0x002e6200000e0000 */
[----:B0-----:R-:W-:-:S05]  /*0f20*/  FADD R14, R25, R14 ;  /* 0x0000000e190e7221 */ /* 0x001fca0000000000 */
[----:B------:R-:W0:Y:S01]  /*0f30*/  SHFL.BFLY PT, R19, R14, 0x1, 0x1f ;  /* 0x0c201f000e137f89 */ /* 0x000e2200000e0000 */
[----:B-1----:R-:W-:-:S05]  /*0f40*/  FADD R17, R16, R17 ;  /* 0x0000001110117221 */ /* 0x002fca0000000000 */
[----:B------:R-:W-:Y:S01]  /*0f50*/  @P0 STS [R2], R17 ;  /* 0x0000001102000388 */ /* 0x000fe20000000800 */
[----:B0-----:R-:W-:Y:S01]  /*0f60*/  FADD R18, R14, R19 ;  /* 0x000000130e127221 */ /* 0x001fe20000000000 */
[----:B------:R-:W-:Y:S06]  /*0f70*/  BAR.SYNC.DEFER_BLOCKING 0x0 ;  /* 0x0000000000007b1d */ /* 0x000fec0000010000 */
[----:B------:R-:W-:Y:S02]  /*0f80*/  LDS R19, [UR4] ;  /* 0x00000004ff137984 */ /* 0x000fe40008000800 */
[----:B------:R-:W-:Y:S06]  /*0f90*/  BAR.SYNC.DEFER_BLOCKING 0x0 ;  /* 0x0000000000007b1d */ /* 0x000fec0000010000 */
[----:B------:R-:W-:Y:S02]  /*0fa0*/  @!P1 STS [R23+UR4], R18 ;  /* 0x0000001217009988 */ /* 0x000fe40008000804 */
[----:B------:R-:W-:Y:S06]  /*0fb0*/  BAR.SYNC.DEFER_BLOCKING 0x0 ;  /* 0x0000000000007b1d */ /* 0x000fec0000010000 */
[----:B------:R-:W0:Y:S04]  /*0fc0*/  @!P2 LDS R15, [R2] ;  /* 0x00000000020fa984 */ /* 0x000e280000000800 */
[----:B0-----:R-:W0:Y:S02]  /*0fd0*/  SHFL.BFLY PT, R12, R15, 0x1, 0x1f ;  /* 0x0c201f000f0c7f89 */ /* 0x001e2400000e0000 */
[----:B0-----:R-:W-:-:S05]  /*0fe0*/  FADD R21, R15, R12 ;  /* 0x0000000c0f157221 */ /* 0x001fca0000000000 */
[----:B------:R-:W-:Y:S01]  /*0ff0*/  @P0 STS [R2], R21 ;  /* 0x0000001502000388 */ /* 0x000fe20000000800 */
[----:B------:R-:W-:Y:S06]  /*1000*/  BAR.SYNC.DEFER_BLOCKING 0x0 ;  /* 0x0000000000007b1d */ /* 0x000fec0000010000 */
[----:B------:R-:W0:Y:S01]  /*1010*/  LDS R12, [UR4] ;  /* 0x00000004ff0c7984 */ /* 0x000e220008000800 */
[----:B------:R-:W-:-:S04]  /*1020*/  FADD R4, R3, R4 ;  /* 0x0000000403047221 */ /* 0x000fc80000000000 */
[----:B------:R-:W-:Y:S01]  /*1030*/  FADD R4, -R5, R4 ;  /* 0x0000000405047221 */ /* 0x000fe20000000100 */
[----:B------:R-:W-:Y:S01]  /*1040*/  FADD R8, R9, R8 ;  /* 0x0000000809087221 */ /* 0x000fe20000000000 */
[----:B------:R-:W-:Y:S01]  /*1050*/  FADD R11, R6, R11 ;  /* 0x0000000b060b7221 */ /* 0x000fe20000000000 */
[----:B------:R-:W-:Y:S01]  /*1060*/  FADD R19, R10, R19 ;  /* 0x000000130a137221 */ /* 0x000fe20000000000 */
[----:B------:R-:W-:Y:S01]  /*1070*/  BAR.SYNC.DEFER_BLOCKING 0x0 ;  /* 0x0000000000007b1d */ /* 0x000fe20000010000 */
[----:B------:R-:W-:Y:S01]  /*1080*/  FSETP.GT.AND P6, PT, |R4|, 8.50705917302346158658e+37, PT ;  /* 0x7e8000000400780b */ /* 0x000fe20003fc4200 */
[----:B------:R-:W-:Y:S01]  /*1090*/  FADD R8, -R7, R8 ;  /* 0x0000000807087221 */ /* 0x000fe20000000100 */
[----:B------:R-:W-:Y:S01]  /*10a0*/  FADD R11, -R0, R11 ;  /* 0x0000000b000b7221 */ /* 0x000fe20000000100 */
[----:B------:R-:W-:-:S03]  /*10b0*/  FSETP.GEU.AND P2, PT, |R4|, 1.175494350822287508e-38, PT ;  /* 0x008000000400780b */ /* 0x000fc60003f4e200 */
[C---:B------:R-:W-:Y:S02]  /*10c0*/  FSETP.GT.AND P3, PT, |R8|.reuse, 8.50705917302346158658e+37, PT ;  /* 0x7e8000000800780b */ /* 0x040fe40003f64200 */
[C---:B------:R-:W-:Y:S02]  /*10d0*/  FSETP.GT.AND P5, PT, |R11|.reuse, 8.50705917302346158658e+37, PT ;  /* 0x7e8000000b00780b */ /* 0x040fe40003fa4200 */
[----:B------:R-:W-:Y:S02]  /*10e0*/  FSETP.GEU.AND P4, PT, |R8|, 1.175494350822287508e-38, PT ;  /* 0x008000000800780b */ /* 0x000fe40003f8e200 */
[----:B------:R-:W-:Y:S01]  /*10f0*/  FSETP.GEU.AND P1, PT, |R11|, 1.175494350822287508e-38, PT ;  /* 0x008000000b00780b */ /* 0x000fe20003f2e200 */
[----:B------:R-:W-:Y:S01]  /*1100*/  @P6 FMUL R4, R4, 0.25 ;  /* 0x3e80000004046820 */ /* 0x000fe20000400000 */
[----:B------:R-:W-:Y:S01]  /*1110*/  @P6 FMUL R5, R5, 0.25 ;  /* 0x3e80000005056820 */ /* 0x000fe20000400000 */
[----:B0-----:R-:W-:-:S05]  /*1120*/  FADD R19, -R12, R19 ;  /* 0x000000130c137221 */ /* 0x001fca0000000100 */
[C---:B------:R-:W-:Y:S02]  /*1130*/  FSETP.GT.AND P0, PT, |R19|.reuse, 8.50705917302346158658e+37, PT ;  /* 0x7e8000001300780b */ /* 0x040fe40003f04200 */
[----:B------:R-:W-:Y:S01]  /*1140*/  FSETP.GEU.AND P6, PT, |R19|, 1.175494350822287508e-38, PT ;  /* 0x008000001300780b */ /* 0x000fe20003fce200 */
[----:B------:R-:W-:Y:S01]  /*1150*/  @P3 FMUL R8, R8, 0.25 ;  /* 0x3e80000008083820 */ /* 0x000fe20000400000 */
[----:B------:R-:W-:Y:S01]  /*1160*/  @P5 FMUL R11, R11, 0.25 ;  /* 0x3e8000000b0b5820 */ /* 0x000fe20000400000 */
[----:B------:R-:W-:Y:S02]  /*1170*/  @!P2 FMUL R4, R4, 16777216 ;  /* 0x4b8000000404a820 */ /* 0x000fe40000400000 */
[----:B------:R-:W-:Y:S01]  /*1180*/  @!P4 FMUL R8, R8, 16777216 ;  /* 0x4b8000000808c820 */ /* 0x000fe20000400000 */
[----:B------:R-:W-:-:S05]  /*1190*/  @!P1 FMUL R11, R11, 16777216 ;  /* 0x4b8000000b0b9820 */ /* 0x000fca0000400000 */
[----:B------:R-:W-:Y:S01]  /*11a0*/  @P0 FMUL R19, R19, 0.25 ;  /* 0x3e80000013130820 */ /* 0x000fe20000400000 */
[----:B------:R-:W-:-:S03]  /*11b0*/  @!P2 FMUL R5, R5, 16777216 ;  /* 0x4b8000000505a820 */ /* 0x000fc60000400000 */
[----:B------:R-:W-:Y:S01]  /*11c0*/  @!P6 FMUL R19, R19, 16777216 ;  /* 0x4b8000001313e820 */ /* 0x000fe20000400000 */
[----:B------:R-:W0:Y:S01]  /*11d0*/  MUFU.RCP R4, R4 ;  /* 0x0000000400047308 */ /* 0x000e220000001000 */
[----:B------:R-:W-:-:S07]  /*11e0*/  ISETP.NE.AND P2, PT, R13, RZ, PT ;  /* 0x000000ff0d00720c */ /* 0x000fce0003f45270 */
[----:B------:R-:W1:Y:S08]  /*11f0*/  MUFU.RCP R8, R8 ;  /* 0x0000000800087308 */ /* 0x000e700000001000 */
[----:B------:R-:W2:Y:S08]  /*1200*/  MUFU.RCP R11, R11 ;  /* 0x0000000b000b7308 */ /* 0x000eb00000001000 */
[----:B------:R-:W3:Y:S01]  /*1210*/  MUFU.RCP R19, R19 ;  /* 0x0000001300137308 */ /* 0x000ee20000001000 */
[----:B------:R-:W-:Y:S01]  /*1220*/  @P3 FMUL R7, R7, 0.25 ;  /* 0x3e80000007073820 */ /* 0x000fe20000400000 */
[----:B0-----:R-:W-:Y:S01]  /*1230*/  FFMA R4, R4, -R5, 1 ;  /* 0x3f80000004047423 */ /* 0x001fe20000000805 */
[----:B------:R-:W-:-:S02]  /*1240*/  @P5 FMUL R0, R0, 0.25 ;  /* 0x3e80000000005820 */ /* 0x000fc40000400000 */
[----:B------:R-:W-:Y:S01]  /*1250*/  @!P4 FMUL R7, R7, 16777216 ;  /* 0x4b8000000707c820 */ /* 0x000fe20000400000 */
[----:B-1----:R-:W-:Y:S06]  /*1260*/  @P2 EXIT ;  /* 0x000000000000294d */ /* 0x002fec0003800000 */
[----:B------:R-:W0:Y:S01]  /*1270*/  LDC.64 R2, c[0x0][0x210] ;  /* 0x00008400ff027b82 */ /* 0x000e220000000a00 */
[----:B------:R-:W-:Y:S01]  /*1280*/  FFMA R7, R8, -R7, 1 ;  /* 0x3f80000008077423 */ /* 0x000fe20000000807 */
[----:B------:R-:W-:Y:S01]  /*1290*/  @!P1 FMUL R0, R0, 16777216 ;  /* 0x4b80000000009820 */ /* 0x000fe20000400000 */
[----:B------:R-:W-:Y:S02]  /*12a0*/  @P0 FMUL R12, R12, 0.25 ;  /* 0x3e8000000c0c0820 */ /* 0x000fe40000400000 */
[----:B------:R-:W-:Y:S01]  /*12b0*/  FADD R4, R4, R7 ;  /* 0x0000000704047221 */ /* 0x000fe20000000000 */
[----:B--2---:R-:W-:Y:S01]  /*12c0*/  FFMA R11, R11, -R0, 1 ;  /* 0x3f8000000b0b7423 */ /* 0x004fe20000000800 */
[----:B------:R-:W-:-:S03]  /*12d0*/  @!P6 FMUL R12, R12, 16777216 ;  /* 0x4b8000000c0ce820 */ /* 0x000fc60000400000 */
[----:B------:R-:W-:Y:S01]  /*12e0*/  FADD R4, R4, R11 ;  /* 0x0000000b04047221 */ /* 0x000fe20000000000 */
[----:B---3--:R-:W-:-:S04]  /*12f0*/  FFMA R19, R19, -R12, 1 ;  /* 0x3f80000013137423 */ /* 0x008fc8000000080c */
[----:B------:R-:W-:-:S04]  /*1300*/  FADD R4, R4, R19 ;  /* 0x0000001304047221 */ /* 0x000fc80000000000 */
[----:B------:R-:W-:-:S05]  /*1310*/  FMUL R5, R4, 0.25 ;  /* 0x3e80000004057820 */ /* 0x000fca0000400000 */
[----:B0-----:R-:W-:Y:S01]  /*1320*/  STG.E desc[UR6][R2.64], R5 ;  /* 0x0000000502007986 */ /* 0x001fe2000c101906 */
[----:B------:R-:W-:Y:S05]  /*1330*/  EXIT ;  /* 0x000000000000794d */ /* 0x000fea0003800000 */
.L_x_0:
[----:B------:R-:W-:-:S00]  /*1340*/  BRA `(.L_x_0) ;  /* 0xfffffffc00fc7947 */ /* 0x000fc0000383ffff */
[----:B------:R-:W-:-:S00]  /*1350*/  NOP ;  /* 0x0000000000007918 */ /* 0x000fc00000000000 */
        /* <DEDUP_REMOVED lines=10> */
.L_x_1:


//--------------------- .nv.shared.triton_per_fused_add_div_mul_rsub_sub_sum_0 --------------------------
	.section	.nv.shared.triton_per_fused_add_div_mul_rsub_sub_sum_0,"aw",@nobits
	.sectionflags	@""
	.align	16
	.zero		1024


//--------------------- .nv.constant0.triton_per_fused_add_div_mul_rsub_sub_sum_0 --------------------------
	.section	.nv.constant0.triton_per_fused_add_div_mul_rsub_sub_sum_0,"a",@progbits
	.sectionflags	@""
	.align	4
.nv.constant0.triton_per_fused_add_div_mul_rsub_sub_sum_0:
	.zero		556
